//
// Generated by NVIDIA NVVM Compiler
//
// Compiler Build ID: CL-36424714
// Cuda compilation tools, release 13.0, V13.0.88
// Based on NVVM 20.0.0
//

.version 9.0
.target sm_100
.address_size 64

	// .globl	_Z8test_bfiv
.extern .func  (.param .b32 func_retval0) vprintf
(
	.param .b64 vprintf_param_0,
	.param .b64 vprintf_param_1
)
;
.global .align 1 .b8 $str[12] = {114, 101, 115, 54, 52, 58, 32, 37, 108, 88, 10};
.global .align 1 .b8 $str$1[18] = {100, 115, 116, 50, 32, 98, 101, 102, 111, 114, 101, 58, 32, 37, 108, 88, 10};
.global .align 1 .b8 $str$2[17] = {100, 115, 116, 50, 32, 97, 102, 116, 101, 114, 58, 32, 37, 108, 88, 10};
.global .align 1 .b8 $str$3[10] = {114, 101, 115, 51, 50, 58, 32, 37, 88};

.visible .entry _Z8test_bfiv()
{
	.local .align 8 .b8 	__local_depot0[8];
	.reg .b64 	%SP;
	.reg .b64 	%SPL;
	.reg .b32 	%r<15>;
	.reg .b64 	%rd<17>;

	mov.u64 	%SPL, __local_depot0;
	cvta.local.u64 	%SP, %SPL;
	add.u64 	%rd7, %SP, 0;
	add.u64 	%rd8, %SPL, 0;
	mov.b64 	%rd5, 15790113;
	mov.b64 	%rd6, -4294967296;
	mov.b32 	%r2, 0;
	// begin inline asm
	bfi.b64 %rd1, %rd5, %rd6, %r2, 8;
	// end inline asm
	st.local.u64 	[%rd8], %rd1;
	mov.u64 	%rd9, $str;
	cvta.global.u64 	%rd10, %rd9;
	{ // callseq 0, 0
	.param .b64 param0;
	st.param.b64 	[param0], %rd10;
	.param .b64 param1;
	st.param.b64 	[param1], %rd7;
	.param .b32 retval0;
	call.uni (retval0), 
	vprintf, 
	(
	param0, 
	param1
	);
	ld.param.b32 	%r7, [retval0];
	} // callseq 0
	st.local.u64 	[%rd8], %rd6;
	mov.u64 	%rd11, $str$1;
	cvta.global.u64 	%rd12, %rd11;
	{ // callseq 1, 0
	.param .b64 param0;
	st.param.b64 	[param0], %rd12;
	.param .b64 param1;
	st.param.b64 	[param1], %rd7;
	.param .b32 retval0;
	call.uni (retval0), 
	vprintf, 
	(
	param0, 
	param1
	);
	ld.param.b32 	%r9, [retval0];
	} // callseq 1
	// begin inline asm
	bfi.b64 %rd4,%rd5,%rd6,%r2,8;
	// end inline asm
	st.local.u64 	[%rd8], %rd4;
	mov.u64 	%rd13, $str$2;
	cvta.global.u64 	%rd14, %rd13;
	{ // callseq 2, 0
	.param .b64 param0;
	st.param.b64 	[param0], %rd14;
	.param .b64 param1;
	st.param.b64 	[param1], %rd7;
	.param .b32 retval0;
	call.uni (retval0), 
	vprintf, 
	(
	param0, 
	param1
	);
	ld.param.b32 	%r11, [retval0];
	} // callseq 2
	mov.b32 	%r4, 15;
	mov.b32 	%r5, -65536;
	mov.b32 	%r6, 16;
	// begin inline asm
	bfi.b32 %r3, %r4, %r5, %r6, 8;
	// end inline asm
	st.local.u32 	[%rd8], %r3;
	mov.u64 	%rd15, $str$3;
	cvta.global.u64 	%rd16, %rd15;
	{ // callseq 3, 0
	.param .b64 param0;
	st.param.b64 	[param0], %rd16;
	.param .b64 param1;
	st.param.b64 	[param1], %rd7;
	.param .b32 retval0;
	call.uni (retval0), 
	vprintf, 
	(
	param0, 
	param1
	);
	ld.param.b32 	%r13, [retval0];
	} // callseq 3
	ret;

}


// ===== COMPILED SASS (sm_100) =====

	.target	sm_100

	.elftype	@"ET_EXEC"


//--------------------- .note.nv.tkinfo           --------------------------
	.section	.note.nv.tkinfo,"",@"SHT_NOTE"
	.sectionflags	@"SHF_NOTE_NV_TKINFO"
	.tkinfo
        /*0018*/ 	.word	0x00000002
        /*0030*/ 	.string	""
        /*0030*/ 	.string	"ptxas"
        /*0030*/ 	.string	"Cuda compilation tools, release 13.0, V13.0.88"
        /*0030*/ 	.string	"Build cuda_13.0.r13.0/compiler.36424714_0"
        /*0030*/ 	.string	"-arch sm_100 -m 64 "



//--------------------- .note.nv.cuinfo           --------------------------
	.section	.note.nv.cuinfo,"",@"SHT_NOTE"
	.sectionflags	@"SHF_NOTE_NV_CUINFO"
        /*0018*/ 	.short	0x0002
        /*001a*/ 	.short	0x0064
        /*001c*/ 	.short	0x0082
	.zero		2


//--------------------- .nv.info                  --------------------------
	.section	.nv.info,"",@"SHT_CUDA_INFO"
	.align	4


	//----- nvinfo : EIATTR_REGCOUNT
	.align		4
        /*0000*/ 	.byte	0x04, 0x2f
        /*0002*/ 	.short	(.L_5 - .L_4)
	.align		4
.L_4:
        /*0004*/ 	.word	index@(_Z8test_bfiv)
        /*0008*/ 	.word	0x00000018


	//----- nvinfo : EIATTR_FRAME_SIZE
	.align		4
.L_5:
        /*000c*/ 	.byte	0x04, 0x11
        /*000e*/ 	.short	(.L_7 - .L_6)
	.align		4
.L_6:
        /*0010*/ 	.word	index@(_Z8test_bfiv)
        /*0014*/ 	.word	0x00000008


	//----- nvinfo : EIATTR_MIN_STACK_SIZE
	.align		4
.L_7:
        /*0018*/ 	.byte	0x04, 0x12
        /*001a*/ 	.short	(.L_9 - .L_8)
	.align		4
.L_8:
        /*001c*/ 	.word	index@(_Z8test_bfiv)
        /*0020*/ 	.word	0x00000008
.L_9:


//--------------------- .nv.compat                --------------------------
	.section	.nv.compat,"",@"SHT_CUDA_COMPAT_INFO"
	.align	4
        /*0000*/ 	.byte	0x02, 0x09, 0x00, 0x00, 0x02, 0x02, 0x01, 0x00, 0x02, 0x05, 0x05, 0x00, 0x03, 0x07, 0x01, 0x01
        /*0010*/ 	.byte	0x02, 0x03, 0x00, 0x00, 0x02, 0x06, 0x01, 0x00, 0x04, 0x0b, 0x08, 0x00, 0x09, 0x00, 0x00, 0x00
        /*0020*/ 	.byte	0x00, 0x00, 0x00, 0x00


//--------------------- .nv.info._Z8test_bfiv     --------------------------
	.section	.nv.info._Z8test_bfiv,"",@"SHT_CUDA_INFO"
	.sectionflags	@""
	.align	4


	//----- nvinfo : EIATTR_CUDA_API_VERSION
	.align		4
        /*0000*/ 	.byte	0x04, 0x37
        /*0002*/ 	.short	(.L_11 - .L_10)
.L_10:
        /*0004*/ 	.word	0x00000082


	//----- nvinfo : EIATTR_SPARSE_MMA_MASK
	.align		4
.L_11:
        /*0008*/ 	.byte	0x03, 0x50
        /*000a*/ 	.short	0x0000


	//----- nvinfo : EIATTR_MAXREG_COUNT
	.align		4
        /*000c*/ 	.byte	0x03, 0x1b
        /*000e*/ 	.short	0x00ff


	//----- nvinfo : EIATTR_EXTERNS
	.align		4
        /*0010*/ 	.byte	0x04, 0x0f
        /*0012*/ 	.short	(.L_13 - .L_12)


	//   ....[0]....
	.align		4
.L_12:
        /*0014*/ 	.word	index@(vprintf)


	//----- nvinfo : EIATTR_MERCURY_ISA_VERSION
	.align		4
.L_13:
        /*0018*/ 	.byte	0x03, 0x5f
        /*001a*/ 	.short	0x0101


	//----- nvinfo : EIATTR_VRC_CTA_INIT_COUNT
	.align		4
        /*001c*/ 	.byte	0x02, 0x4a
	.zero		1
	.zero		1


	//----- nvinfo : EIATTR_SYSCALL_OFFSETS
	.align		4
        /*0020*/ 	.byte	0x04, 0x46
        /*0022*/ 	.short	(.L_15 - .L_14)


	//   ....[0]....
.L_14:
        /*0024*/ 	.word	0x00000110


	//   ....[1]....
        /*0028*/ 	.word	0x000001c0


	//   ....[2]....
        /*002c*/ 	.word	0x00000270


	//   ....[3]....
        /*0030*/ 	.word	0x00000310


	//----- nvinfo : EIATTR_EXIT_INSTR_OFFSETS
	.align		4
.L_15:
        /*0034*/ 	.byte	0x04, 0x1c
        /*0036*/ 	.short	(.L_17 - .L_16)


	//   ....[0]....
.L_16:
        /*0038*/ 	.word	0x00000320


	//----- nvinfo : EIATTR_SW_WAR
	.align		4
.L_17:
        /*003c*/ 	.byte	0x04, 0x36
        /*003e*/ 	.short	(.L_19 - .L_18)
.L_18:
        /*0040*/ 	.word	0x00000008
.L_19:


//--------------------- .nv.callgraph             --------------------------
	.section	.nv.callgraph,"",@"SHT_CUDA_CALLGRAPH"
	.align	4
	.sectionentsize	8
	.align		4
        /*0000*/ 	.word	0x00000000
	.align		4
        /*0004*/ 	.word	0xffffffff
	.align		4
        /*0008*/ 	.word	index@(_Z8test_bfiv)
	.align		4
        /*000c*/ 	.word	index@(vprintf)
	.align		4
        /*0010*/ 	.word	0x00000000
	.align		4
        /*0014*/ 	.word	0xfffffffe
	.align		4
        /*0018*/ 	.word	0x00000000
	.align		4
        /*001c*/ 	.word	0xfffffffd
	.align		4
        /*0020*/ 	.word	0x00000000
	.align		4
        /*0024*/ 	.word	0xfffffffc


//--------------------- .nv.constant4             --------------------------
	.section	.nv.constant4,"a",@progbits
	.align	8
	.align		8
.nv.constant4:
        /*0000*/ 	.dword	vprintf
	.align		8
        /*0008*/ 	.dword	$str
	.align		8
        /*0010*/ 	.dword	$str$1
	.align		8
        /*0018*/ 	.dword	$str$2
	.align		8
        /*0020*/ 	.dword	$str$3


//--------------------- .text._Z8test_bfiv        --------------------------
	.section	.text._Z8test_bfiv,"ax",@progbits
	.align	128
        .global         _Z8test_bfiv
        .type           _Z8test_bfiv,@function
        .size           _Z8test_bfiv,(.L_x_5 - _Z8test_bfiv)
        .other          _Z8test_bfiv,@"STO_CUDA_ENTRY STV_DEFAULT"
_Z8test_bfiv:
.text._Z8test_bfiv:
[----:B------:R-:W0:Y:S01]  /*0000*/  LDC R1, c[0x0][0x37c] ;  /* 0x0000df00ff017b82 */ /* 0x000e220000000800 */
[----:B------:R-:W1:Y:S01]  /*0010*/  LDCU UR4, c[0x0][0x2f8] ;  /* 0x00005f00ff0477ac */ /* 0x000e620008000800 */
[----:B0-----:R-:W-:Y:S01]  /*0020*/  VIADD R1, R1, 0xfffffff8 ;  /* 0xfffffff801017836 */ /* 0x001fe20000000000 */
[----:B------:R-:W-:Y:S01]  /*0030*/  MOV R11, 0xffffffff ;  /* 0xffffffff000b7802 */ /* 0x000fe20000000f00 */
[----:B------:R-:W-:Y:S01]  /*0040*/  IMAD.MOV.U32 R10, RZ, RZ, 0x21 ;  /* 0x00000021ff0a7424 */ /* 0x000fe200078e00ff */
[----:B------:R-:W-:Y:S01]  /*0050*/  MOV R2, 0x0 ;  /* 0x0000000000027802 */ /* 0x000fe20000000f00 */
[----:B------:R-:W0:Y:S03]  /*0060*/  LDCU UR5, c[0x0][0x2fc] ;  /* 0x00005f80ff0577ac */ /* 0x000e260008000800 */
[----:B------:R2:W-:Y:S01]  /*0070*/  STL.64 [R1], R10 ;  /* 0x0000000a01007387 */ /* 0x0005e20000100a00 */
[----:B------:R2:W3:Y:S01]  /*0080*/  LDC.64 R8, c[0x4][R2] ;  /* 0x0100000002087b82 */ /* 0x0004e20000000a00 */
[----:B------:R-:W4:Y:S01]  /*0090*/  LDCU.64 UR6, c[0x4][0x8] ;  /* 0x01000100ff0677ac */ /* 0x000f220008000a00 */
[----:B-1----:R-:W-:-:S05]  /*00a0*/  IADD3 R16, P0, PT, R1, UR4, RZ ;  /* 0x0000000401107c10 */ /* 0x002fca000ff1e0ff */
[----:B0-----:R-:W-:Y:S02]  /*00b0*/  IMAD.X R17, RZ, RZ, UR5, P0 ;  /* 0x00000005ff117e24 */ /* 0x001fe400080e06ff */
[----:B------:R-:W-:Y:S02]  /*00c0*/  IMAD.MOV.U32 R6, RZ, RZ, R16 ;  /* 0x000000ffff067224 */ /* 0x000fe400078e0010 */
[----:B------:R-:W-:Y:S01]  /*00d0*/  IMAD.MOV.U32 R7, RZ, RZ, R17 ;  /* 0x000000ffff077224 */ /* 0x000fe200078e0011 */
[----:B----4-:R-:W-:Y:S01]  /*00e0*/  MOV R5, UR7 ;  /* 0x0000000700057c02 */ /* 0x010fe20008000f00 */
[----:B--2---:R-:W-:-:S07]  /*00f0*/  IMAD.U32 R4, RZ, RZ, UR6 ;  /* 0x00000006ff047e24 */ /* 0x004fce000f8e00ff */
[----:B------:R-:W-:-:S07]  /*0100*/  LEPC R20, `(.L_x_0) ;  /* 0x000000001014794e */ /* 0x000fce0000000000 */
[----:B---3--:R-:W-:Y:S05]  /*0110*/  CALL.ABS.NOINC R8 ;  /* 0x0000000008007343 */ /* 0x008fea0003c00000 */
.L_x_0:
[----:B------:R-:W-:Y:S02]  /*0120*/  HFMA2 R8, -RZ, RZ, 0, 0 ;  /* 0x00000000ff087431 */ /* 0x000fe400000001ff */
[----:B------:R-:W-:Y:S01]  /*0130*/  IMAD.MOV.U32 R9, RZ, RZ, -0x1 ;  /* 0xffffffffff097424 */ /* 0x000fe200078e00ff */
[----:B------:R0:W1:Y:S01]  /*0140*/  LDC.64 R10, c[0x4][R2] ;  /* 0x01000000020a7b82 */ /* 0x0000620000000a00 */
[----:B------:R-:W2:Y:S01]  /*0150*/  LDCU.64 UR4, c[0x4][0x10] ;  /* 0x01000200ff0477ac */ /* 0x000ea20008000a00 */
[----:B------:R-:W-:Y:S01]  /*0160*/  MOV R6, R16 ;  /* 0x0000001000067202 */ /* 0x000fe20000000f00 */
[----:B------:R-:W-:Y:S01]  /*0170*/  IMAD.MOV.U32 R7, RZ, RZ, R17 ;  /* 0x000000ffff077224 */ /* 0x000fe200078e0011 */
[----:B------:R0:W-:Y:S01]  /*0180*/  STL.64 [R1], R8 ;  /* 0x0000000801007387 */ /* 0x0001e20000100a00 */
[----:B--2---:R-:W-:Y:S01]  /*0190*/  MOV R4, UR4 ;  /* 0x0000000400047c02 */ /* 0x004fe20008000f00 */
[----:B0-----:R-:W-:-:S07]  /*01a0*/  IMAD.U32 R5, RZ, RZ, UR5 ;  /* 0x00000005ff057e24 */ /* 0x001fce000f8e00ff */
[----:B------:R-:W-:-:S07]  /*01b0*/  LEPC R20, `(.L_x_1) ;  /* 0x000000001014794e */ /* 0x000fce0000000000 */
[----:B-1----:R-:W-:Y:S05]  /*01c0*/  CALL.ABS.NOINC R10 ;  /* 0x000000000a007343 */ /* 0x002fea0003c00000 */
.L_x_1:
[----:B------:R-:W-:Y:S02]  /*01d0*/  HFMA2 R8, -RZ, RZ, 0, 1.966953277587890625e-06 ;  /* 0x00000021ff087431 */ /* 0x000fe400000001ff */
        /* <DEDUP_REMOVED lines=10> */
.L_x_2:
[----:B------:R-:W-:Y:S01]  /*0280*/  MOV R0, 0xff0f0000 ;  /* 0xff0f000000007802 */ /* 0x000fe20000000f00 */
[----:B------:R-:W0:Y:S01]  /*0290*/  LDC.64 R2, c[0x4][R2] ;  /* 0x0100000002027b82 */ /* 0x000e220000000a00 */
[----:B------:R-:W1:Y:S01]  /*02a0*/  LDCU.64 UR4, c[0x4][0x20] ;  /* 0x01000400ff0477ac */ /* 0x000e620008000a00 */
[----:B------:R-:W-:Y:S01]  /*02b0*/  IMAD.MOV.U32 R6, RZ, RZ, R16 ;  /* 0x000000ffff067224 */ /* 0x000fe200078e0010 */
[----:B------:R-:W-:Y:S01]  /*02c0*/  MOV R7, R17 ;  /* 0x0000001100077202 */ /* 0x000fe20000000f00 */
[----:B------:R2:W-:Y:S01]  /*02d0*/  STL [R1], R0 ;  /* 0x0000000001007387 */ /* 0x0005e20000100800 */
[----:B-1----:R-:W-:Y:S01]  /*02e0*/  IMAD.U32 R4, RZ, RZ, UR4 ;  /* 0x00000004ff047e24 */ /* 0x002fe2000f8e00ff */
[----:B--2---:R-:W-:-:S07]  /*02f0*/  MOV R5, UR5 ;  /* 0x0000000500057c02 */ /* 0x004fce0008000f00 */
[----:B------:R-:W-:-:S07]  /*0300*/  LEPC R20, `(.L_x_3) ;  /* 0x000000001014794e */ /* 0x000fce0000000000 */
[----:B0-----:R-:W-:Y:S05]  /*0310*/  CALL.ABS.NOINC R2 ;  /* 0x0000000002007343 */ /* 0x001fea0003c00000 */
.L_x_3:
[----:B------:R-:W-:Y:S05]  /*0320*/  EXIT ;  /* 0x000000000000794d */ /* 0x000fea0003800000 */
.L_x_4:
[----:B------:R-:W-:-:S00]  /*0330*/  BRA `(.L_x_4) ;  /* 0xfffffffc00fc7947 */ /* 0x000fc0000383ffff */
[----:B------:R-:W-:-:S00]  /*0340*/  NOP ;  /* 0x0000000000007918 */ /* 0x000fc00000000000 */
        /* <DEDUP_REMOVED lines=11> */
.L_x_5:


//--------------------- .nv.global.init           --------------------------
	.section	.nv.global.init,"aw",@progbits
.nv.global.init:
	.type		$str$3,@object
	.size		$str$3,($str - $str$3)
$str$3:
        /*0000*/ 	.byte	0x72, 0x65, 0x73, 0x33, 0x32, 0x3a, 0x20, 0x25, 0x58, 0x00
	.type		$str,@object
	.size		$str,($str$2 - $str)
$str:
        /*000a*/ 	.byte	0x72, 0x65, 0x73, 0x36, 0x34, 0x3a, 0x20, 0x25, 0x6c, 0x58, 0x0a, 0x00
	.type		$str$2,@object
	.size		$str$2,($str$1 - $str$2)
$str$2:
        /*0016*/ 	.byte	0x64, 0x73, 0x74, 0x32, 0x20, 0x61, 0x66, 0x74, 0x65, 0x72, 0x3a, 0x20, 0x25, 0x6c, 0x58, 0x0a
        /*0026*/ 	.byte	0x00
	.type		$str$1,@object
	.size		$str$1,(.L_1 - $str$1)
$str$1:
        /*0027*/ 	.byte	0x64, 0x73, 0x74, 0x32, 0x20, 0x62, 0x65, 0x66, 0x6f, 0x72, 0x65, 0x3a, 0x20, 0x25, 0x6c, 0x58
        /*0037*/ 	.byte	0x0a, 0x00
.L_1:


//--------------------- .nv.shared.reserved.0     --------------------------
	.section	.nv.shared.reserved.0,"aw",@nobits
	.weak		__nv_reservedSMEM_offset_0_alias
	.size		__nv_reservedSMEM_offset_0_alias, 0, 64
	.other		__nv_reservedSMEM_offset_0_alias,@"STO_CUDA_RESERVED_SHARED STV_DEFAULT"
__nv_reservedSMEM_offset_0_alias:
	.zero		0
	.zero		64


//--------------------- .nv.constant0._Z8test_bfiv --------------------------
	.section	.nv.constant0._Z8test_bfiv,"a",@progbits
	.sectionflags	@""
	.align	4
.nv.constant0._Z8test_bfiv:
	.zero		896


//--------------------- SYMBOLS --------------------------

	.type		.nv.reservedSmem.offset0,@object
	.size		.nv.reservedSmem.offset0,0x4
	.type		vprintf,@function
